//
// Generated by NVIDIA NVVM Compiler
//
// Compiler Build ID: CL-36424714
// Cuda compilation tools, release 13.0, V13.0.88
// Based on NVVM 20.0.0
//

.version 9.0
.target sm_100
.address_size 64

	// .globl	_Z16multiplyMatricesPiS_S_iii

.visible .entry _Z16multiplyMatricesPiS_S_iii(
	.param .u64 .ptr .align 1 _Z16multiplyMatricesPiS_S_iii_param_0,
	.param .u64 .ptr .align 1 _Z16multiplyMatricesPiS_S_iii_param_1,
	.param .u64 .ptr .align 1 _Z16multiplyMatricesPiS_S_iii_param_2,
	.param .u32 _Z16multiplyMatricesPiS_S_iii_param_3,
	.param .u32 _Z16multiplyMatricesPiS_S_iii_param_4,
	.param .u32 _Z16multiplyMatricesPiS_S_iii_param_5
)
{
	.reg .pred 	%p<13>;
	.reg .b32 	%r<109>;
	.reg .b64 	%rd<53>;

	ld.param.u64 	%rd7, [_Z16multiplyMatricesPiS_S_iii_param_0];
	ld.param.u64 	%rd8, [_Z16multiplyMatricesPiS_S_iii_param_1];
	ld.param.u64 	%rd6, [_Z16multiplyMatricesPiS_S_iii_param_2];
	ld.param.u32 	%r32, [_Z16multiplyMatricesPiS_S_iii_param_3];
	ld.param.u32 	%r30, [_Z16multiplyMatricesPiS_S_iii_param_4];
	ld.param.u32 	%r31, [_Z16multiplyMatricesPiS_S_iii_param_5];
	cvta.to.global.u64 	%rd1, %rd8;
	cvta.to.global.u64 	%rd2, %rd7;
	mov.u32 	%r34, %ctaid.y;
	mov.u32 	%r35, %ntid.y;
	mov.u32 	%r36, %tid.y;
	mad.lo.s32 	%r37, %r34, %r35, %r36;
	mov.u32 	%r38, %ctaid.x;
	mov.u32 	%r39, %ntid.x;
	mov.u32 	%r40, %tid.x;
	mad.lo.s32 	%r2, %r38, %r39, %r40;
	setp.ge.s32 	%p1, %r2, %r31;
	setp.ge.s32 	%p2, %r37, %r32;
	or.pred  	%p3, %p1, %p2;
	@%p3 bra 	$L__BB0_14;
	setp.lt.s32 	%p4, %r30, 1;
	mov.b32 	%r108, 0;
	@%p4 bra 	$L__BB0_13;
	mul.lo.s32 	%r3, %r30, %r37;
	and.b32  	%r4, %r30, 7;
	setp.lt.u32 	%p5, %r30, 8;
	mov.b32 	%r103, 0;
	mov.u32 	%r108, %r103;
	@%p5 bra 	$L__BB0_5;
	and.b32  	%r103, %r30, 2147483640;
	neg.s32 	%r97, %r103;
	shl.b32 	%r7, %r31, 3;
	mul.wide.u32 	%rd9, %r3, 4;
	add.s64 	%rd10, %rd9, %rd2;
	add.s64 	%rd52, %rd10, 16;
	mov.b32 	%r108, 0;
	mul.wide.s32 	%rd13, %r31, 4;
	mov.u32 	%r96, %r2;
$L__BB0_4:
	.pragma "nounroll";
	ld.global.u32 	%r45, [%rd52+-16];
	mul.wide.s32 	%rd11, %r96, 4;
	add.s64 	%rd12, %rd1, %rd11;
	ld.global.u32 	%r46, [%rd12];
	mad.lo.s32 	%r47, %r46, %r45, %r108;
	ld.global.u32 	%r48, [%rd52+-12];
	add.s64 	%rd14, %rd12, %rd13;
	ld.global.u32 	%r49, [%rd14];
	mad.lo.s32 	%r50, %r49, %r48, %r47;
	ld.global.u32 	%r51, [%rd52+-8];
	add.s64 	%rd15, %rd14, %rd13;
	ld.global.u32 	%r52, [%rd15];
	mad.lo.s32 	%r53, %r52, %r51, %r50;
	ld.global.u32 	%r54, [%rd52+-4];
	add.s64 	%rd16, %rd15, %rd13;
	ld.global.u32 	%r55, [%rd16];
	mad.lo.s32 	%r56, %r55, %r54, %r53;
	ld.global.u32 	%r57, [%rd52];
	add.s64 	%rd17, %rd16, %rd13;
	ld.global.u32 	%r58, [%rd17];
	mad.lo.s32 	%r59, %r58, %r57, %r56;
	ld.global.u32 	%r60, [%rd52+4];
	add.s64 	%rd18, %rd17, %rd13;
	ld.global.u32 	%r61, [%rd18];
	mad.lo.s32 	%r62, %r61, %r60, %r59;
	ld.global.u32 	%r63, [%rd52+8];
	add.s64 	%rd19, %rd18, %rd13;
	ld.global.u32 	%r64, [%rd19];
	mad.lo.s32 	%r65, %r64, %r63, %r62;
	ld.global.u32 	%r66, [%rd52+12];
	add.s64 	%rd20, %rd19, %rd13;
	ld.global.u32 	%r67, [%rd20];
	mad.lo.s32 	%r108, %r67, %r66, %r65;
	add.s32 	%r97, %r97, 8;
	add.s32 	%r96, %r96, %r7;
	add.s64 	%rd52, %rd52, 32;
	setp.ne.s32 	%p6, %r97, 0;
	@%p6 bra 	$L__BB0_4;
$L__BB0_5:
	setp.eq.s32 	%p7, %r4, 0;
	@%p7 bra 	$L__BB0_13;
	and.b32  	%r17, %r30, 3;
	setp.lt.u32 	%p8, %r4, 4;
	@%p8 bra 	$L__BB0_8;
	add.s32 	%r69, %r103, %r3;
	mul.wide.u32 	%rd21, %r69, 4;
	add.s64 	%rd22, %rd2, %rd21;
	ld.global.u32 	%r70, [%rd22];
	mad.lo.s32 	%r71, %r103, %r31, %r2;
	mul.wide.s32 	%rd23, %r71, 4;
	add.s64 	%rd24, %rd1, %rd23;
	ld.global.u32 	%r72, [%rd24];
	mad.lo.s32 	%r73, %r72, %r70, %r108;
	cvt.u64.u32 	%rd25, %r3;
	cvt.u64.u32 	%rd26, %r103;
	add.s64 	%rd27, %rd26, %rd25;
	shl.b64 	%rd28, %rd27, 2;
	add.s64 	%rd29, %rd2, %rd28;
	ld.global.u32 	%r74, [%rd29+4];
	mul.wide.s32 	%rd30, %r31, 4;
	add.s64 	%rd31, %rd24, %rd30;
	ld.global.u32 	%r75, [%rd31];
	mad.lo.s32 	%r76, %r75, %r74, %r73;
	ld.global.u32 	%r77, [%rd29+8];
	add.s64 	%rd32, %rd31, %rd30;
	ld.global.u32 	%r78, [%rd32];
	mad.lo.s32 	%r79, %r78, %r77, %r76;
	ld.global.u32 	%r80, [%rd29+12];
	add.s64 	%rd33, %rd32, %rd30;
	ld.global.u32 	%r81, [%rd33];
	mad.lo.s32 	%r108, %r81, %r80, %r79;
	add.s32 	%r103, %r103, 4;
$L__BB0_8:
	setp.eq.s32 	%p9, %r17, 0;
	@%p9 bra 	$L__BB0_13;
	setp.eq.s32 	%p10, %r17, 1;
	@%p10 bra 	$L__BB0_11;
	add.s32 	%r83, %r103, %r3;
	mul.wide.u32 	%rd34, %r83, 4;
	add.s64 	%rd35, %rd2, %rd34;
	ld.global.u32 	%r84, [%rd35];
	mad.lo.s32 	%r85, %r103, %r31, %r2;
	mul.wide.s32 	%rd36, %r85, 4;
	add.s64 	%rd37, %rd1, %rd36;
	ld.global.u32 	%r86, [%rd37];
	mad.lo.s32 	%r87, %r86, %r84, %r108;
	cvt.u64.u32 	%rd38, %r3;
	cvt.u64.u32 	%rd39, %r103;
	add.s64 	%rd40, %rd39, %rd38;
	shl.b64 	%rd41, %rd40, 2;
	add.s64 	%rd42, %rd2, %rd41;
	ld.global.u32 	%r88, [%rd42+4];
	mul.wide.s32 	%rd43, %r31, 4;
	add.s64 	%rd44, %rd37, %rd43;
	ld.global.u32 	%r89, [%rd44];
	mad.lo.s32 	%r108, %r89, %r88, %r87;
	add.s32 	%r103, %r103, 2;
$L__BB0_11:
	and.b32  	%r90, %r30, 1;
	setp.eq.b32 	%p11, %r90, 1;
	not.pred 	%p12, %p11;
	@%p12 bra 	$L__BB0_13;
	add.s32 	%r91, %r103, %r3;
	mul.wide.u32 	%rd45, %r91, 4;
	add.s64 	%rd46, %rd2, %rd45;
	ld.global.u32 	%r92, [%rd46];
	mad.lo.s32 	%r93, %r103, %r31, %r2;
	mul.wide.s32 	%rd47, %r93, 4;
	add.s64 	%rd48, %rd1, %rd47;
	ld.global.u32 	%r94, [%rd48];
	mad.lo.s32 	%r108, %r94, %r92, %r108;
$L__BB0_13:
	mad.lo.s32 	%r95, %r31, %r37, %r2;
	cvta.to.global.u64 	%rd49, %rd6;
	mul.wide.s32 	%rd50, %r95, 4;
	add.s64 	%rd51, %rd49, %rd50;
	st.global.u32 	[%rd51], %r108;
$L__BB0_14:
	ret;

}


// ===== COMPILED SASS (sm_100) =====

	.target	sm_100

	.elftype	@"ET_EXEC"


//--------------------- .note.nv.tkinfo           --------------------------
	.section	.note.nv.tkinfo,"",@"SHT_NOTE"
	.sectionflags	@"SHF_NOTE_NV_TKINFO"
	.tkinfo
        /*0018*/ 	.word	0x00000002
        /*0030*/ 	.string	""
        /*0030*/ 	.string	"ptxas"
        /*0030*/ 	.string	"Cuda compilation tools, release 13.0, V13.0.88"
        /*0030*/ 	.string	"Build cuda_13.0.r13.0/compiler.36424714_0"
        /*0030*/ 	.string	"-arch sm_100 -m 64 "



//--------------------- .note.nv.cuinfo           --------------------------
	.section	.note.nv.cuinfo,"",@"SHT_NOTE"
	.sectionflags	@"SHF_NOTE_NV_CUINFO"
        /*0018*/ 	.short	0x0002
        /*001a*/ 	.short	0x0064
        /*001c*/ 	.short	0x0082
	.zero		2


//--------------------- .nv.info                  --------------------------
	.section	.nv.info,"",@"SHT_CUDA_INFO"
	.align	4


	//----- nvinfo : EIATTR_REGCOUNT
	.align		4
        /*0000*/ 	.byte	0x04, 0x2f
        /*0002*/ 	.short	(.L_1 - .L_0)
	.align		4
.L_0:
        /*0004*/ 	.word	index@(_Z16multiplyMatricesPiS_S_iii)
        /*0008*/ 	.word	0x00000020


	//----- nvinfo : EIATTR_FRAME_SIZE
	.align		4
.L_1:
        /*000c*/ 	.byte	0x04, 0x11
        /*000e*/ 	.short	(.L_3 - .L_2)
	.align		4
.L_2:
        /*0010*/ 	.word	index@(_Z16multiplyMatricesPiS_S_iii)
        /*0014*/ 	.word	0x00000000


	//----- nvinfo : EIATTR_MIN_STACK_SIZE
	.align		4
.L_3:
        /*0018*/ 	.byte	0x04, 0x12
        /*001a*/ 	.short	(.L_5 - .L_4)
	.align		4
.L_4:
        /*001c*/ 	.word	index@(_Z16multiplyMatricesPiS_S_iii)
        /*0020*/ 	.word	0x00000000
.L_5:


//--------------------- .nv.compat                --------------------------
	.section	.nv.compat,"",@"SHT_CUDA_COMPAT_INFO"
	.align	4
        /*0000*/ 	.byte	0x02, 0x09, 0x00, 0x00, 0x02, 0x02, 0x01, 0x00, 0x02, 0x05, 0x05, 0x00, 0x03, 0x07, 0x01, 0x01
        /*0010*/ 	.byte	0x02, 0x03, 0x00, 0x00, 0x02, 0x06, 0x01, 0x00, 0x04, 0x0b, 0x08, 0x00, 0x09, 0x00, 0x00, 0x00
        /*0020*/ 	.byte	0x00, 0x00, 0x00, 0x00


//--------------------- .nv.info._Z16multiplyMatricesPiS_S_iii --------------------------
	.section	.nv.info._Z16multiplyMatricesPiS_S_iii,"",@"SHT_CUDA_INFO"
	.sectionflags	@""
	.align	4


	//----- nvinfo : EIATTR_CUDA_API_VERSION
	.align		4
        /*0000*/ 	.byte	0x04, 0x37
        /*0002*/ 	.short	(.L_7 - .L_6)
.L_6:
        /*0004*/ 	.word	0x00000082


	//----- nvinfo : EIATTR_KPARAM_INFO
	.align		4
.L_7:
        /*0008*/ 	.byte	0x04, 0x17
        /*000a*/ 	.short	(.L_9 - .L_8)
.L_8:
        /*000c*/ 	.word	0x00000000
        /*0010*/ 	.short	0x0005
        /*0012*/ 	.short	0x0020
        /*0014*/ 	.byte	0x00, 0xf0, 0x11, 0x00


	//----- nvinfo : EIATTR_KPARAM_INFO
	.align		4
.L_9:
        /*0018*/ 	.byte	0x04, 0x17
        /*001a*/ 	.short	(.L_11 - .L_10)
.L_10:
        /*001c*/ 	.word	0x00000000
        /*0020*/ 	.short	0x0004
        /*0022*/ 	.short	0x001c
        /*0024*/ 	.byte	0x00, 0xf0, 0x11, 0x00


	//----- nvinfo : EIATTR_KPARAM_INFO
	.align		4
.L_11:
        /*0028*/ 	.byte	0x04, 0x17
        /*002a*/ 	.short	(.L_13 - .L_12)
.L_12:
        /*002c*/ 	.word	0x00000000
        /*0030*/ 	.short	0x0003
        /*0032*/ 	.short	0x0018
        /*0034*/ 	.byte	0x00, 0xf0, 0x11, 0x00


	//----- nvinfo : EIATTR_KPARAM_INFO
	.align		4
.L_13:
        /*0038*/ 	.byte	0x04, 0x17
        /*003a*/ 	.short	(.L_15 - .L_14)
.L_14:
        /*003c*/ 	.word	0x00000000
        /*0040*/ 	.short	0x0002
        /*0042*/ 	.short	0x0010
        /*0044*/ 	.byte	0x00, 0xf5, 0x21, 0x00


	//----- nvinfo : EIATTR_KPARAM_INFO
	.align		4
.L_15:
        /*0048*/ 	.byte	0x04, 0x17
        /*004a*/ 	.short	(.L_17 - .L_16)
.L_16:
        /*004c*/ 	.word	0x00000000
        /*0050*/ 	.short	0x0001
        /*0052*/ 	.short	0x0008
        /*0054*/ 	.byte	0x00, 0xf5, 0x21, 0x00


	//----- nvinfo : EIATTR_KPARAM_INFO
	.align		4
.L_17:
        /*0058*/ 	.byte	0x04, 0x17
        /*005a*/ 	.short	(.L_19 - .L_18)
.L_18:
        /*005c*/ 	.word	0x00000000
        /*0060*/ 	.short	0x0000
        /*0062*/ 	.short	0x0000
        /*0064*/ 	.byte	0x00, 0xf5, 0x21, 0x00


	//----- nvinfo : EIATTR_SPARSE_MMA_MASK
	.align		4
.L_19:
        /*0068*/ 	.byte	0x03, 0x50
        /*006a*/ 	.short	0x0000


	//----- nvinfo : EIATTR_MAXREG_COUNT
	.align		4
        /*006c*/ 	.byte	0x03, 0x1b
        /*006e*/ 	.short	0x00ff


	//----- nvinfo : EIATTR_MERCURY_ISA_VERSION
	.align		4
        /*0070*/ 	.byte	0x03, 0x5f
        /*0072*/ 	.short	0x0101


	//----- nvinfo : EIATTR_VRC_CTA_INIT_COUNT
	.align		4
        /*0074*/ 	.byte	0x02, 0x4a
	.zero		1
	.zero		1


	//----- nvinfo : EIATTR_EXIT_INSTR_OFFSETS
	.align		4
        /*0078*/ 	.byte	0x04, 0x1c
        /*007a*/ 	.short	(.L_21 - .L_20)


	//   ....[0]....
.L_20:
        /*007c*/ 	.word	0x000000d0


	//   ....[1]....
        /*0080*/ 	.word	0x000008e0


	//----- nvinfo : EIATTR_CBANK_PARAM_SIZE
	.align		4
.L_21:
        /*0084*/ 	.byte	0x03, 0x19
        /*0086*/ 	.short	0x0024


	//----- nvinfo : EIATTR_PARAM_CBANK
	.align		4
        /*0088*/ 	.byte	0x04, 0x0a
        /*008a*/ 	.short	(.L_23 - .L_22)
	.align		4
.L_22:
        /*008c*/ 	.word	index@(.nv.constant0._Z16multiplyMatricesPiS_S_iii)
        /*0090*/ 	.short	0x0380
        /*0092*/ 	.short	0x0024


	//----- nvinfo : EIATTR_SW_WAR
	.align		4
.L_23:
        /*0094*/ 	.byte	0x04, 0x36
        /*0096*/ 	.short	(.L_25 - .L_24)
.L_24:
        /*0098*/ 	.word	0x00000008
.L_25:


//--------------------- .nv.callgraph             --------------------------
	.section	.nv.callgraph,"",@"SHT_CUDA_CALLGRAPH"
	.align	4
	.sectionentsize	8
	.align		4
        /*0000*/ 	.word	0x00000000
	.align		4
        /*0004*/ 	.word	0xffffffff
	.align		4
        /*0008*/ 	.word	0x00000000
	.align		4
        /*000c*/ 	.word	0xfffffffe
	.align		4
        /*0010*/ 	.word	0x00000000
	.align		4
        /*0014*/ 	.word	0xfffffffd
	.align		4
        /*0018*/ 	.word	0x00000000
	.align		4
        /*001c*/ 	.word	0xfffffffc


//--------------------- .text._Z16multiplyMatricesPiS_S_iii --------------------------
	.section	.text._Z16multiplyMatricesPiS_S_iii,"ax",@progbits
	.align	128
        .global         _Z16multiplyMatricesPiS_S_iii
        .type           _Z16multiplyMatricesPiS_S_iii,@function
        .size           _Z16multiplyMatricesPiS_S_iii,(.L_x_5 - _Z16multiplyMatricesPiS_S_iii)
        .other          _Z16multiplyMatricesPiS_S_iii,@"STO_CUDA_ENTRY STV_DEFAULT"
_Z16multiplyMatricesPiS_S_iii:
.text._Z16multiplyMatricesPiS_S_iii:
[----:B------:R-:W-:Y:S01]  /*0000*/  LDC R1, c[0x0][0x37c] ;  /* 0x0000df00ff017b82 */ /* 0x000fe20000000800 */
[----:B------:R-:W0:Y:S07]  /*0010*/  S2R R3, SR_TID.Y ;  /* 0x0000000000037919 */ /* 0x000e2e0000002200 */
[----:B------:R-:W0:Y:S01]  /*0020*/  S2UR UR4, SR_CTAID.Y ;  /* 0x00000000000479c3 */ /* 0x000e220000002600 */
[----:B------:R-:W1:Y:S01]  /*0030*/  LDCU UR6, c[0x0][0x398] ;  /* 0x00007300ff0677ac */ /* 0x000e620008000800 */
[----:B------:R-:W2:Y:S06]  /*0040*/  S2R R5, SR_TID.X ;  /* 0x0000000000057919 */ /* 0x000eac0000002100 */
[----:B------:R-:W0:Y:S08]  /*0050*/  LDC R0, c[0x0][0x364] ;  /* 0x0000d900ff007b82 */ /* 0x000e300000000800 */
[----:B------:R-:W2:Y:S08]  /*0060*/  S2UR UR5, SR_CTAID.X ;  /* 0x00000000000579c3 */ /* 0x000eb00000002500 */
[----:B------:R-:W2:Y:S08]  /*0070*/  LDC R16, c[0x0][0x360] ;  /* 0x0000d800ff107b82 */ /* 0x000eb00000000800 */
[----:B------:R-:W3:Y:S01]  /*0080*/  LDC R17, c[0x0][0x3a0] ;  /* 0x0000e800ff117b82 */ /* 0x000ee20000000800 */
[----:B0-----:R-:W-:-:S05]  /*0090*/  IMAD R0, R0, UR4, R3 ;  /* 0x0000000400007c24 */ /* 0x001fca000f8e0203 */
[----:B-1----:R-:W-:Y:S01]  /*00a0*/  ISETP.GE.AND P0, PT, R0, UR6, PT ;  /* 0x0000000600007c0c */ /* 0x002fe2000bf06270 */
[----:B--2---:R-:W-:-:S05]  /*00b0*/  IMAD R16, R16, UR5, R5 ;  /* 0x0000000510107c24 */ /* 0x004fca000f8e0205 */
[----:B---3--:R-:W-:-:S13]  /*00c0*/  ISETP.GE.OR P0, PT, R16, R17, P0 ;  /* 0x000000111000720c */ /* 0x008fda0000706670 */
[----:B------:R-:W-:Y:S05]  /*00d0*/  @P0 EXIT ;  /* 0x000000000000094d */ /* 0x000fea0003800000 */
[----:B------:R-:W0:Y:S01]  /*00e0*/  LDC R19, c[0x0][0x39c] ;  /* 0x0000e700ff137b82 */ /* 0x000e220000000800 */
[----:B------:R-:W1:Y:S01]  /*00f0*/  LDCU.64 UR4, c[0x0][0x358] ;  /* 0x00006b00ff0477ac */ /* 0x000e620008000a00 */
[----:B------:R-:W-:Y:S01]  /*0100*/  HFMA2 R24, -RZ, RZ, 0, 0 ;  /* 0x00000000ff187431 */ /* 0x000fe200000001ff */
[----:B0-----:R-:W-:-:S13]  /*0110*/  ISETP.GE.AND P0, PT, R19, 0x1, PT ;  /* 0x000000011300780c */ /* 0x001fda0003f06270 */
[----:B-1----:R-:W-:Y:S05]  /*0120*/  @!P0 BRA `(.L_x_0) ;  /* 0x0000000400dc8947 */ /* 0x002fea0003800000 */
[C---:B------:R-:W-:Y:S01]  /*0130*/  ISETP.GE.U32.AND P1, PT, R19.reuse, 0x8, PT ;  /* 0x000000081300780c */ /* 0x040fe20003f26070 */
[----:B------:R-:W-:Y:S01]  /*0140*/  IMAD R20, R0, R19, RZ ;  /* 0x0000001300147224 */ /* 0x000fe200078e02ff */
[----:B------:R-:W-:Y:S02]  /*0150*/  LOP3.LUT R27, R19, 0x7, RZ, 0xc0, !PT ;  /* 0x00000007131b7812 */ /* 0x000fe400078ec0ff */
[----:B------:R-:W-:Y:S02]  /*0160*/  MOV R21, RZ ;  /* 0x000000ff00157202 */ /* 0x000fe40000000f00 */
[----:B------:R-:W-:Y:S02]  /*0170*/  ISETP.NE.AND P0, PT, R27, RZ, PT ;  /* 0x000000ff1b00720c */ /* 0x000fe40003f05270 */
[----:B------:R-:W-:-:S05]  /*0180*/  MOV R24, RZ ;  /* 0x000000ff00187202 */ /* 0x000fca0000000f00 */
[----:B------:R-:W-:Y:S06]  /*0190*/  @!P1 BRA `(.L_x_1) ;  /* 0x0000000000c09947 */ /* 0x000fec0003800000 */
[----:B------:R-:W0:Y:S01]  /*01a0*/  LDC.64 R2, c[0x0][0x380] ;  /* 0x0000e000ff027b82 */ /* 0x000e220000000a00 */
[----:B------:R-:W-:Y:S02]  /*01b0*/  LOP3.LUT R21, R19, 0x7ffffff8, RZ, 0xc0, !PT ;  /* 0x7ffffff813157812 */ /* 0x000fe400078ec0ff */
[----:B------:R-:W-:Y:S02]  /*01c0*/  MOV R24, RZ ;  /* 0x000000ff00187202 */ /* 0x000fe40000000f00 */
[----:B------:R-:W-:Y:S02]  /*01d0*/  MOV R18, R16 ;  /* 0x0000001000127202 */ /* 0x000fe40000000f00 */
[----:B------:R-:W-:Y:S01]  /*01e0*/  IADD3 R22, PT, PT, -R21, RZ, RZ ;  /* 0x000000ff15167210 */ /* 0x000fe20007ffe1ff */
[----:B0-----:R-:W-:-:S03]  /*01f0*/  IMAD.WIDE.U32 R2, R20, 0x4, R2 ;  /* 0x0000000414027825 */ /* 0x001fc600078e0002 */
[----:B------:R-:W-:-:S04]  /*0200*/  IADD3 R4, P1, PT, R2, 0x10, RZ ;  /* 0x0000001002047810 */ /* 0x000fc80007f3e0ff */
[----:B------:R-:W-:-:S09]  /*0210*/  IADD3.X R3, PT, PT, RZ, R3, RZ, P1, !PT ;  /* 0x00000003ff037210 */ /* 0x000fd20000ffe4ff */
.L_x_2:
[----:B------:R-:W0:Y:S01]  /*0220*/  LDC.64 R14, c[0x0][0x388] ;  /* 0x0000e200ff0e7b82 */ /* 0x000e220000000a00 */
[----:B------:R-:W-:-:S05]  /*0230*/  MOV R2, R4 ;  /* 0x0000000400027202 */ /* 0x000fca0000000f00 */
[----:B------:R-:W2:Y:S04]  /*0240*/  LDG.E R25, desc[UR4][R2.64+-0x10] ;  /* 0xfffff00402197981 */ /* 0x000ea8000c1e1900 */
[----:B------:R-:W3:Y:S04]  /*0250*/  LDG.E R23, desc[UR4][R2.64+-0xc] ;  /* 0xfffff40402177981 */ /* 0x000ee8000c1e1900 */
[----:B------:R-:W4:Y:S04]  /*0260*/  LDG.E R29, desc[UR4][R2.64+-0x8] ;  /* 0xfffff804021d7981 */ /* 0x000f28000c1e1900 */
[----:B------:R-:W5:Y:S01]  /*0270*/  LDG.E R28, desc[UR4][R2.64+-0x4] ;  /* 0xfffffc04021c7981 */ /* 0x000f62000c1e1900 */
[----:B0-----:R-:W-:-:S05]  /*0280*/  IMAD.WIDE R14, R18, 0x4, R14 ;  /* 0x00000004120e7825 */ /* 0x001fca00078e020e */
[----:B------:R0:W2:Y:S01]  /*0290*/  LDG.E R26, desc[UR4][R14.64] ;  /* 0x000000040e1a7981 */ /* 0x0000a2000c1e1900 */
[----:B------:R-:W-:-:S04]  /*02a0*/  IMAD.WIDE R12, R17, 0x4, R14 ;  /* 0x00000004110c7825 */ /* 0x000fc800078e020e */
[C---:B------:R-:W-:Y:S02]  /*02b0*/  IMAD.WIDE R4, R17.reuse, 0x4, R12 ;  /* 0x0000000411047825 */ /* 0x040fe400078e020c */
[----:B------:R-:W3:Y:S02]  /*02c0*/  LDG.E R12, desc[UR4][R12.64] ;  /* 0x000000040c0c7981 */ /* 0x000ee4000c1e1900 */
[C---:B------:R-:W-:Y:S02]  /*02d0*/  IMAD.WIDE R8, R17.reuse, 0x4, R4 ;  /* 0x0000000411087825 */ /* 0x040fe400078e0204 */
[----:B------:R-:W4:Y:S02]  /*02e0*/  LDG.E R4, desc[UR4][R4.64] ;  /* 0x0000000404047981 */ /* 0x000f24000c1e1900 */
[C---:B------:R-:W-:Y:S02]  /*02f0*/  IMAD.WIDE R6, R17.reuse, 0x4, R8 ;  /* 0x0000000411067825 */ /* 0x040fe400078e0208 */
[----:B------:R-:W5:Y:S02]  /*0300*/  LDG.E R8, desc[UR4][R8.64] ;  /* 0x0000000408087981 */ /* 0x000f64000c1e1900 */
[----:B------:R-:W-:-:S02]  /*0310*/  IMAD.WIDE R10, R17, 0x4, R6 ;  /* 0x00000004110a7825 */ /* 0x000fc400078e0206 */
[----:B------:R-:W5:Y:S04]  /*0320*/  LDG.E R5, desc[UR4][R2.64] ;  /* 0x0000000402057981 */ /* 0x000f68000c1e1900 */
[----:B------:R-:W5:Y:S01]  /*0330*/  LDG.E R6, desc[UR4][R6.64] ;  /* 0x0000000406067981 */ /* 0x000f62000c1e1900 */
[----:B0-----:R-:W-:-:S03]  /*0340*/  IMAD.WIDE R14, R17, 0x4, R10 ;  /* 0x00000004110e7825 */ /* 0x001fc600078e020a */
[----:B------:R-:W5:Y:S04]  /*0350*/  LDG.E R10, desc[UR4][R10.64] ;  /* 0x000000040a0a7981 */ /* 0x000f68000c1e1900 */
[----:B------:R-:W5:Y:S04]  /*0360*/  LDG.E R13, desc[UR4][R14.64] ;  /* 0x000000040e0d7981 */ /* 0x000f68000c1e1900 */
[----:B------:R-:W5:Y:S04]  /*0370*/  LDG.E R7, desc[UR4][R2.64+0x4] ;  /* 0x0000040402077981 */ /* 0x000f68000c1e1900 */
[----:B------:R-:W5:Y:S01]  /*0380*/  LDG.E R9, desc[UR4][R2.64+0xc] ;  /* 0x00000c0402097981 */ /* 0x000f62000c1e1900 */
[----:B--2---:R-:W-:-:S02]  /*0390*/  IMAD R26, R25, R26, R24 ;  /* 0x0000001a191a7224 */ /* 0x004fc400078e0218 */
[----:B------:R-:W-:Y:S02]  /*03a0*/  IMAD.WIDE R24, R17, 0x4, R14 ;  /* 0x0000000411187825 */ /* 0x000fe400078e020e */
[----:B------:R0:W2:Y:S04]  /*03b0*/  LDG.E R14, desc[UR4][R2.64+0x8] ;  /* 0x00000804020e7981 */ /* 0x0000a8000c1e1900 */
[----:B------:R-:W2:Y:S01]  /*03c0*/  LDG.E R24, desc[UR4][R24.64] ;  /* 0x0000000418187981 */ /* 0x000ea2000c1e1900 */
[----:B---3--:R-:W-:Y:S01]  /*03d0*/  IMAD R12, R23, R12, R26 ;  /* 0x0000000c170c7224 */ /* 0x008fe200078e021a */
[----:B------:R-:W-:-:S03]  /*03e0*/  IADD3 R22, PT, PT, R22, 0x8, RZ ;  /* 0x0000000816167810 */ /* 0x000fc60007ffe0ff */
[----:B----4-:R-:W-:Y:S01]  /*03f0*/  IMAD R29, R29, R4, R12 ;  /* 0x000000041d1d7224 */ /* 0x010fe200078e020c */
[----:B------:R-:W-:-:S03]  /*0400*/  ISETP.NE.AND P1, PT, R22, RZ, PT ;  /* 0x000000ff1600720c */ /* 0x000fc60003f25270 */
[----:B-----5:R-:W-:Y:S01]  /*0410*/  IMAD R8, R28, R8, R29 ;  /* 0x000000081c087224 */ /* 0x020fe200078e021d */
[----:B------:R-:W-:-:S03]  /*0420*/  IADD3 R4, P2, PT, R2, 0x20, RZ ;  /* 0x0000002002047810 */ /* 0x000fc60007f5e0ff */
[----:B------:R-:W-:Y:S01]  /*0430*/  IMAD R5, R5, R6, R8 ;  /* 0x0000000605057224 */ /* 0x000fe200078e0208 */
[----:B0-----:R-:W-:Y:S02]  /*0440*/  IADD3.X R3, PT, PT, RZ, R3, RZ, P2, !PT ;  /* 0x00000003ff037210 */ /* 0x001fe400017fe4ff */
[----:B------:R-:W-:Y:S01]  /*0450*/  LEA R18, R17, R18, 0x3 ;  /* 0x0000001211127211 */ /* 0x000fe200078e18ff */
[----:B------:R-:W-:-:S04]  /*0460*/  IMAD R5, R7, R10, R5 ;  /* 0x0000000a07057224 */ /* 0x000fc800078e0205 */
[----:B--2---:R-:W-:-:S04]  /*0470*/  IMAD R5, R14, R13, R5 ;  /* 0x0000000d0e057224 */ /* 0x004fc800078e0205 */
[----:B------:R-:W-:Y:S01]  /*0480*/  IMAD R24, R9, R24, R5 ;  /* 0x0000001809187224 */ /* 0x000fe200078e0205 */
[----:B------:R-:W-:Y:S06]  /*0490*/  @P1 BRA `(.L_x_2) ;  /* 0xfffffffc00601947 */ /* 0x000fec000383ffff */
.L_x_1:
[----:B------:R-:W-:Y:S05]  /*04a0*/  @!P0 BRA `(.L_x_0) ;  /* 0x0000000000fc8947 */ /* 0x000fea0003800000 */
[----:B------:R-:W-:Y:S02]  /*04b0*/  ISETP.GE.U32.AND P1, PT, R27, 0x4, PT ;  /* 0x000000041b00780c */ /* 0x000fe40003f26070 */
[----:B------:R-:W-:-:S04]  /*04c0*/  LOP3.LUT R14, R19, 0x3, RZ, 0xc0, !PT ;  /* 0x00000003130e7812 */ /* 0x000fc800078ec0ff */
[----:B------:R-:W-:-:S07]  /*04d0*/  ISETP.NE.AND P0, PT, R14, RZ, PT ;  /* 0x000000ff0e00720c */ /* 0x000fce0003f05270 */
[----:B------:R-:W-:Y:S06]  /*04e0*/  @!P1 BRA `(.L_x_3) ;  /* 0x00000000006c9947 */ /* 0x000fec0003800000 */
[----:B------:R-:W0:Y:S01]  /*04f0*/  LDC.64 R4, c[0x0][0x388] ;  /* 0x0000e200ff047b82 */ /* 0x000e220000000a00 */
[----:B------:R-:W1:Y:S01]  /*0500*/  LDCU.64 UR6, c[0x0][0x380] ;  /* 0x00007000ff0677ac */ /* 0x000e620008000a00 */
[----:B------:R-:W-:Y:S01]  /*0510*/  IMAD R7, R21, R17, R16 ;  /* 0x0000001115077224 */ /* 0x000fe200078e0210 */
[CC--:B------:R-:W-:Y:S02]  /*0520*/  IADD3 R3, PT, PT, R20.reuse, R21.reuse, RZ ;  /* 0x0000001514037210 */ /* 0x0c0fe40007ffe0ff */
[----:B------:R-:W-:-:S03]  /*0530*/  IADD3 R8, P1, PT, R20, R21, RZ ;  /* 0x0000001514087210 */ /* 0x000fc60007f3e0ff */
[----:B------:R-:W2:Y:S01]  /*0540*/  LDC.64 R12, c[0x0][0x380] ;  /* 0x0000e000ff0c7b82 */ /* 0x000ea20000000a00 */
[----:B0-----:R-:W-:-:S04]  /*0550*/  IMAD.WIDE R4, R7, 0x4, R4 ;  /* 0x0000000407047825 */ /* 0x001fc800078e0204 */
[----:B------:R-:W-:Y:S02]  /*0560*/  IMAD.WIDE R6, R17, 0x4, R4 ;  /* 0x0000000411067825 */ /* 0x000fe400078e0204 */
[----:B------:R-:W3:Y:S02]  /*0570*/  LDG.E R4, desc[UR4][R4.64] ;  /* 0x0000000404047981 */ /* 0x000ee4000c1e1900 */
[----:B--2---:R-:W-:Y:S01]  /*0580*/  IMAD.WIDE.U32 R12, R3, 0x4, R12 ;  /* 0x00000004030c7825 */ /* 0x004fe200078e000c */
[----:B------:R-:W-:Y:S02]  /*0590*/  IADD3.X R3, PT, PT, RZ, RZ, RZ, P1, !PT ;  /* 0x000000ffff037210 */ /* 0x000fe40000ffe4ff */
[----:B-1----:R-:W-:-:S03]  /*05a0*/  LEA R2, P1, R8, UR6, 0x2 ;  /* 0x0000000608027c11 */ /* 0x002fc6000f8210ff */
[----:B------:R-:W3:Y:S01]  /*05b0*/  LDG.E R13, desc[UR4][R12.64] ;  /* 0x000000040c0d7981 */ /* 0x000ee2000c1e1900 */
[----:B------:R-:W-:Y:S01]  /*05c0*/  LEA.HI.X R3, R8, UR7, R3, 0x2, P1 ;  /* 0x0000000708037c11 */ /* 0x000fe200088f1403 */
[C---:B------:R-:W-:Y:S02]  /*05d0*/  IMAD.WIDE R8, R17.reuse, 0x4, R6 ;  /* 0x0000000411087825 */ /* 0x040fe400078e0206 */
[----:B------:R-:W2:Y:S04]  /*05e0*/  LDG.E R6, desc[UR4][R6.64] ;  /* 0x0000000406067981 */ /* 0x000ea8000c1e1900 */
[----:B------:R-:W2:Y:S01]  /*05f0*/  LDG.E R15, desc[UR4][R2.64+0x4] ;  /* 0x00000404020f7981 */ /* 0x000ea2000c1e1900 */
[----:B------:R-:W-:-:S03]  /*0600*/  IMAD.WIDE R10, R17, 0x4, R8 ;  /* 0x00000004110a7825 */ /* 0x000fc600078e0208 */
[----:B------:R-:W4:Y:S04]  /*0610*/  LDG.E R22, desc[UR4][R8.64] ;  /* 0x0000000408167981 */ /* 0x000f28000c1e1900 */
[----:B------:R-:W4:Y:S04]  /*0620*/  LDG.E R18, desc[UR4][R2.64+0x8] ;  /* 0x0000080402127981 */ /* 0x000f28000c1e1900 */
[----:B------:R-:W5:Y:S04]  /*0630*/  LDG.E R26, desc[UR4][R2.64+0xc] ;  /* 0x00000c04021a7981 */ /* 0x000f68000c1e1900 */
[----:B------:R-:W5:Y:S01]  /*0640*/  LDG.E R10, desc[UR4][R10.64] ;  /* 0x000000040a0a7981 */ /* 0x000f62000c1e1900 */
[----:B------:R-:W-:Y:S01]  /*0650*/  IADD3 R21, PT, PT, R21, 0x4, RZ ;  /* 0x0000000415157810 */ /* 0x000fe20007ffe0ff */
[----:B---3--:R-:W-:-:S04]  /*0660*/  IMAD R24, R13, R4, R24 ;  /* 0x000000040d187224 */ /* 0x008fc800078e0218 */
[----:B--2---:R-:W-:-:S04]  /*0670*/  IMAD R15, R15, R6, R24 ;  /* 0x000000060f0f7224 */ /* 0x004fc800078e0218 */
[----:B----4-:R-:W-:-:S04]  /*0680*/  IMAD R15, R18, R22, R15 ;  /* 0x00000016120f7224 */ /* 0x010fc800078e020f */
[----:B-----5:R-:W-:-:S07]  /*0690*/  IMAD R24, R26, R10, R15 ;  /* 0x0000000a1a187224 */ /* 0x020fce00078e020f */
.L_x_3:
[----:B------:R-:W-:Y:S05]  /*06a0*/  @!P0 BRA `(.L_x_0) ;  /* 0x00000000007c8947 */ /* 0x000fea0003800000 */
[----:B------:R-:W-:Y:S01]  /*06b0*/  ISETP.NE.AND P1, PT, R14, 0x1, PT ;  /* 0x000000010e00780c */ /* 0x000fe20003f25270 */
[----:B------:R-:W0:Y:S01]  /*06c0*/  LDC.64 R10, c[0x0][0x380] ;  /* 0x0000e000ff0a7b82 */ /* 0x000e220000000a00 */
[----:B------:R-:W-:-:S04]  /*06d0*/  LOP3.LUT R19, R19, 0x1, RZ, 0xc0, !PT ;  /* 0x0000000113137812 */ /* 0x000fc800078ec0ff */
[----:B------:R-:W-:-:S03]  /*06e0*/  ISETP.NE.U32.AND P0, PT, R19, 0x1, PT ;  /* 0x000000011300780c */ /* 0x000fc60003f05070 */
[----:B------:R-:W1:Y:S04]  /*06f0*/  LDC.64 R8, c[0x0][0x388] ;  /* 0x0000e200ff087b82 */ /* 0x000e680000000a00 */
[CC--:B------:R-:W-:Y:S02]  /*0700*/  @P1 IADD3 R13, PT, PT, R20.reuse, R21.reuse, RZ ;  /* 0x00000015140d1210 */ /* 0x0c0fe40007ffe0ff */
[----:B------:R-:W-:Y:S02]  /*0710*/  @P1 IADD3 R12, P2, PT, R20, R21, RZ ;  /* 0x00000015140c1210 */ /* 0x000fe40007f5e0ff */
[----:B------:R-:W2:Y:S02]  /*0720*/  @P1 LDC.64 R2, c[0x0][0x380] ;  /* 0x0000e000ff021b82 */ /* 0x000ea40000000a00 */
[----:B------:R-:W-:-:S06]  /*0730*/  @P1 IADD3.X R14, PT, PT, RZ, RZ, RZ, P2, !PT ;  /* 0x000000ffff0e1210 */ /* 0x000fcc00017fe4ff */
[----:B------:R-:W3:Y:S01]  /*0740*/  LDC.64 R4, c[0x0][0x380] ;  /* 0x0000e000ff047b82 */ /* 0x000ee20000000a00 */
[----:B0-----:R-:W-:-:S04]  /*0750*/  @P1 IMAD.WIDE.U32 R10, R13, 0x4, R10 ;  /* 0x000000040d0a1825 */ /* 0x001fc800078e000a */
[C---:B------:R-:W-:Y:S01]  /*0760*/  @P1 IMAD R13, R21.reuse, R17, R16 ;  /* 0x00000011150d1224 */ /* 0x040fe200078e0210 */
[----:B------:R-:W-:Y:S01]  /*0770*/  @P1 IADD3 R21, PT, PT, R21, 0x2, RZ ;  /* 0x0000000215151810 */ /* 0x000fe20007ffe0ff */
[----:B------:R-:W4:Y:S01]  /*0780*/  @P1 LDG.E R11, desc[UR4][R10.64] ;  /* 0x000000040a0b1981 */ /* 0x000f22000c1e1900 */
[----:B------:R-:W0:Y:S01]  /*0790*/  LDC.64 R6, c[0x0][0x388] ;  /* 0x0000e200ff067b82 */ /* 0x000e220000000a00 */
[----:B-1----:R-:W-:Y:S01]  /*07a0*/  @P1 IMAD.WIDE R8, R13, 0x4, R8 ;  /* 0x000000040d081825 */ /* 0x002fe200078e0208 */
[----:B------:R-:W-:Y:S02]  /*07b0*/  @!P0 IADD3 R15, PT, PT, R20, R21, RZ ;  /* 0x00000015140f8210 */ /* 0x000fe40007ffe0ff */
[----:B--2---:R-:W-:Y:S01]  /*07c0*/  @P1 LEA R2, P2, R12, R2, 0x2 ;  /* 0x000000020c021211 */ /* 0x004fe200078410ff */
[----:B------:R-:W-:-:S03]  /*07d0*/  @!P0 IMAD R21, R21, R17, R16 ;  /* 0x0000001115158224 */ /* 0x000fc600078e0210 */
[----:B------:R-:W-:Y:S01]  /*07e0*/  @P1 LEA.HI.X R3, R12, R3, R14, 0x2, P2 ;  /* 0x000000030c031211 */ /* 0x000fe200010f140e */
[----:B------:R-:W-:Y:S01]  /*07f0*/  @P1 IMAD.WIDE R12, R17, 0x4, R8 ;  /* 0x00000004110c1825 */ /* 0x000fe200078e0208 */
[----:B------:R-:W4:Y:S03]  /*0800*/  @P1 LDG.E R14, desc[UR4][R8.64] ;  /* 0x00000004080e1981 */ /* 0x000f26000c1e1900 */
[----:B---3--:R-:W-:Y:S01]  /*0810*/  @!P0 IMAD.WIDE.U32 R4, R15, 0x4, R4 ;  /* 0x000000040f048825 */ /* 0x008fe200078e0004 */
[----:B------:R-:W2:Y:S04]  /*0820*/  @P1 LDG.E R2, desc[UR4][R2.64+0x4] ;  /* 0x0000040402021981 */ /* 0x000ea8000c1e1900 */
[----:B------:R-:W2:Y:S01]  /*0830*/  @P1 LDG.E R12, desc[UR4][R12.64] ;  /* 0x000000040c0c1981 */ /* 0x000ea2000c1e1900 */
[----:B0-----:R-:W-:-:S03]  /*0840*/  @!P0 IMAD.WIDE R6, R21, 0x4, R6 ;  /* 0x0000000415068825 */ /* 0x001fc600078e0206 */
[----:B------:R-:W3:Y:S04]  /*0850*/  @!P0 LDG.E R5, desc[UR4][R4.64] ;  /* 0x0000000404058981 */ /* 0x000ee8000c1e1900 */
[----:B------:R-:W3:Y:S01]  /*0860*/  @!P0 LDG.E R6, desc[UR4][R6.64] ;  /* 0x0000000406068981 */ /* 0x000ee2000c1e1900 */
[----:B----4-:R-:W-:-:S04]  /*0870*/  @P1 IMAD R11, R11, R14, R24 ;  /* 0x0000000e0b0b1224 */ /* 0x010fc800078e0218 */
[----:B--2---:R-:W-:-:S04]  /*0880*/  @P1 IMAD R24, R2, R12, R11 ;  /* 0x0000000c02181224 */ /* 0x004fc800078e020b */
[----:B---3--:R-:W-:-:S07]  /*0890*/  @!P0 IMAD R24, R5, R6, R24 ;  /* 0x0000000605188224 */ /* 0x008fce00078e0218 */
.L_x_0:
[----:B------:R-:W0:Y:S01]  /*08a0*/  LDC.64 R2, c[0x0][0x390] ;  /* 0x0000e400ff027b82 */ /* 0x000e220000000a00 */
[----:B------:R-:W-:-:S04]  /*08b0*/  IMAD R17, R0, R17, R16 ;  /* 0x0000001100117224 */ /* 0x000fc800078e0210 */
[----:B0-----:R-:W-:-:S05]  /*08c0*/  IMAD.WIDE R2, R17, 0x4, R2 ;  /* 0x0000000411027825 */ /* 0x001fca00078e0202 */
[----:B------:R-:W-:Y:S01]  /*08d0*/  STG.E desc[UR4][R2.64], R24 ;  /* 0x0000001802007986 */ /* 0x000fe2000c101904 */
[----:B------:R-:W-:Y:S05]  /*08e0*/  EXIT ;  /* 0x000000000000794d */ /* 0x000fea0003800000 */
.L_x_4:
[----:B------:R-:W-:-:S00]  /*08f0*/  BRA `(.L_x_4) ;  /* 0xfffffffc00fc7947 */ /* 0x000fc0000383ffff */
[----:B------:R-:W-:-:S00]  /*0900*/  NOP ;  /* 0x0000000000007918 */ /* 0x000fc00000000000 */
[----:B------:R-:W-:-:S00]  /*0910*/  NOP ;  /* 0x0000000000007918 */ /* 0x000fc00000000000 */
[----:B------:R-:W-:-:S00]  /*0920*/  NOP ;  /* 0x0000000000007918 */ /* 0x000fc00000000000 */
[----:B------:R-:W-:-:S00]  /*0930*/  NOP ;  /* 0x0000000000007918 */ /* 0x000fc00000000000 */
[----:B------:R-:W-:-:S00]  /*0940*/  NOP ;  /* 0x0000000000007918 */ /* 0x000fc00000000000 */
[----:B------:R-:W-:-:S00]  /*0950*/  NOP ;  /* 0x0000000000007918 */ /* 0x000fc00000000000 */
[----:B------:R-:W-:-:S00]  /*0960*/  NOP ;  /* 0x0000000000007918 */ /* 0x000fc00000000000 */
[----:B------:R-:W-:-:S00]  /*0970*/  NOP ;  /* 0x0000000000007918 */ /* 0x000fc00000000000 */
.L_x_5:


//--------------------- .nv.shared.reserved.0     --------------------------
	.section	.nv.shared.reserved.0,"aw",@nobits
	.weak		__nv_reservedSMEM_offset_0_alias
	.size		__nv_reservedSMEM_offset_0_alias, 0, 64
	.other		__nv_reservedSMEM_offset_0_alias,@"STO_CUDA_RESERVED_SHARED STV_DEFAULT"
__nv_reservedSMEM_offset_0_alias:
	.zero		0
	.zero		64


//--------------------- .nv.constant0._Z16multiplyMatricesPiS_S_iii --------------------------
	.section	.nv.constant0._Z16multiplyMatricesPiS_S_iii,"a",@progbits
	.sectionflags	@""
	.align	4
.nv.constant0._Z16multiplyMatricesPiS_S_iii:
	.zero		932


//--------------------- SYMBOLS --------------------------

	.type		.nv.reservedSmem.offset0,@object
	.size		.nv.reservedSmem.offset0,0x4
